//
// Generated by NVIDIA NVVM Compiler
//
// Compiler Build ID: CL-36424714
// Cuda compilation tools, release 13.0, V13.0.88
// Based on NVVM 20.0.0
//

.version 9.0
.target sm_100
.address_size 64

	// .globl	_Z9addKernelPdiiS_i

.visible .entry _Z9addKernelPdiiS_i(
	.param .u64 .ptr .align 1 _Z9addKernelPdiiS_i_param_0,
	.param .u32 _Z9addKernelPdiiS_i_param_1,
	.param .u32 _Z9addKernelPdiiS_i_param_2,
	.param .u64 .ptr .align 1 _Z9addKernelPdiiS_i_param_3,
	.param .u32 _Z9addKernelPdiiS_i_param_4
)
{
	.reg .pred 	%p<21>;
	.reg .b32 	%r<20>;
	.reg .b64 	%rd<20>;
	.reg .b64 	%fd<18>;

	ld.param.u64 	%rd2, [_Z9addKernelPdiiS_i_param_0];
	ld.param.u32 	%r7, [_Z9addKernelPdiiS_i_param_2];
	ld.param.u64 	%rd3, [_Z9addKernelPdiiS_i_param_3];
	cvta.to.global.u64 	%rd1, %rd3;
	mov.u32 	%r8, %ctaid.x;
	mov.u32 	%r9, %ntid.x;
	mov.u32 	%r10, %tid.x;
	mad.lo.s32 	%r11, %r8, %r9, %r10;
	mov.u32 	%r12, %ctaid.y;
	mov.u32 	%r13, %ntid.y;
	mov.u32 	%r14, %tid.y;
	mad.lo.s32 	%r15, %r12, %r13, %r14;
	mul.lo.s32 	%r3, %r7, %r11;
	add.s32 	%r4, %r3, %r15;
	bar.sync 	0;
	setp.lt.s32 	%p1, %r11, 1;
	setp.eq.s32 	%p2, %r15, 0;
	or.pred  	%p3, %p1, %p2;
	add.s32 	%r5, %r7, -1;
	setp.ge.s32 	%p4, %r11, %r5;
	or.pred  	%p5, %p3, %p4;
	setp.ge.s32 	%p6, %r15, %r5;
	or.pred  	%p7, %p5, %p6;
	@%p7 bra 	$L__BB0_2;
	add.s32 	%r16, %r3, %r7;
	cvt.s64.s32 	%rd6, %r16;
	cvt.u64.u32 	%rd7, %r15;
	add.s64 	%rd8, %rd6, %rd7;
	shl.b64 	%rd9, %rd8, 3;
	add.s64 	%rd10, %rd1, %rd9;
	ld.global.f64 	%fd5, [%rd10+8];
	ld.global.f64 	%fd6, [%rd10+-8];
	shl.b32 	%r17, %r7, 1;
	sub.s32 	%r18, %r16, %r17;
	cvt.s64.s32 	%rd11, %r18;
	add.s64 	%rd12, %rd11, %rd7;
	shl.b64 	%rd13, %rd12, 3;
	add.s64 	%rd14, %rd1, %rd13;
	ld.global.f64 	%fd7, [%rd14+8];
	ld.global.f64 	%fd8, [%rd14+-8];
	setp.gt.f64 	%p15, %fd5, %fd6;
	selp.f64 	%fd9, %fd5, %fd6, %p15;
	selp.f64 	%fd10, %fd6, %fd5, %p15;
	setp.gt.f64 	%p16, %fd10, %fd7;
	selp.f64 	%fd11, %fd10, %fd7, %p16;
	selp.f64 	%fd12, %fd7, %fd10, %p16;
	setp.gt.f64 	%p17, %fd12, %fd8;
	selp.f64 	%fd13, %fd12, %fd8, %p17;
	setp.gt.f64 	%p18, %fd9, %fd11;
	selp.f64 	%fd14, %fd11, %fd9, %p18;
	setp.gt.f64 	%p19, %fd14, %fd13;
	selp.f64 	%fd15, %fd13, %fd14, %p19;
	mul.wide.s32 	%rd15, %r4, 8;
	add.s64 	%rd16, %rd1, %rd15;
	ld.global.f64 	%fd16, [%rd16];
	add.f64 	%fd17, %fd15, %fd16;
	bra.uni 	$L__BB0_4;
$L__BB0_2:
	setp.ne.s32 	%p8, %r11, 0;
	setp.ne.s32 	%p9, %r15, 0;
	and.pred  	%p10, %p8, %p9;
	setp.ne.s32 	%p11, %r11, %r5;
	and.pred  	%p12, %p10, %p11;
	setp.ne.s32 	%p13, %r15, %r5;
	and.pred  	%p14, %p12, %p13;
	@%p14 bra 	$L__BB0_4;
	mul.wide.s32 	%rd4, %r4, 8;
	add.s64 	%rd5, %rd1, %rd4;
	ld.global.f64 	%fd17, [%rd5];
$L__BB0_4:
	max.s32 	%r19, %r11, %r15;
	setp.ge.s32 	%p20, %r19, %r7;
	@%p20 bra 	$L__BB0_6;
	cvta.to.global.u64 	%rd17, %rd2;
	mul.wide.s32 	%rd18, %r4, 8;
	add.s64 	%rd19, %rd17, %rd18;
	st.global.f64 	[%rd19], %fd17;
$L__BB0_6:
	ret;

}


// ===== COMPILED SASS (sm_100) =====

	.target	sm_100

	.elftype	@"ET_EXEC"


//--------------------- .note.nv.tkinfo           --------------------------
	.section	.note.nv.tkinfo,"",@"SHT_NOTE"
	.sectionflags	@"SHF_NOTE_NV_TKINFO"
	.tkinfo
        /*0018*/ 	.word	0x00000002
        /*0030*/ 	.string	""
        /*0030*/ 	.string	"ptxas"
        /*0030*/ 	.string	"Cuda compilation tools, release 13.0, V13.0.88"
        /*0030*/ 	.string	"Build cuda_13.0.r13.0/compiler.36424714_0"
        /*0030*/ 	.string	"-arch sm_100 -m 64 "



//--------------------- .note.nv.cuinfo           --------------------------
	.section	.note.nv.cuinfo,"",@"SHT_NOTE"
	.sectionflags	@"SHF_NOTE_NV_CUINFO"
        /*0018*/ 	.short	0x0002
        /*001a*/ 	.short	0x0064
        /*001c*/ 	.short	0x0082
	.zero		2


//--------------------- .nv.info                  --------------------------
	.section	.nv.info,"",@"SHT_CUDA_INFO"
	.align	4


	//----- nvinfo : EIATTR_REGCOUNT
	.align		4
        /*0000*/ 	.byte	0x04, 0x2f
        /*0002*/ 	.short	(.L_1 - .L_0)
	.align		4
.L_0:
        /*0004*/ 	.word	index@(_Z9addKernelPdiiS_i)
        /*0008*/ 	.word	0x00000018


	//----- nvinfo : EIATTR_FRAME_SIZE
	.align		4
.L_1:
        /*000c*/ 	.byte	0x04, 0x11
        /*000e*/ 	.short	(.L_3 - .L_2)
	.align		4
.L_2:
        /*0010*/ 	.word	index@(_Z9addKernelPdiiS_i)
        /*0014*/ 	.word	0x00000000


	//----- nvinfo : EIATTR_MIN_STACK_SIZE
	.align		4
.L_3:
        /*0018*/ 	.byte	0x04, 0x12
        /*001a*/ 	.short	(.L_5 - .L_4)
	.align		4
.L_4:
        /*001c*/ 	.word	index@(_Z9addKernelPdiiS_i)
        /*0020*/ 	.word	0x00000000
.L_5:


//--------------------- .nv.compat                --------------------------
	.section	.nv.compat,"",@"SHT_CUDA_COMPAT_INFO"
	.align	4
        /*0000*/ 	.byte	0x02, 0x09, 0x00, 0x00, 0x02, 0x02, 0x01, 0x00, 0x02, 0x05, 0x05, 0x00, 0x03, 0x07, 0x01, 0x01
        /*0010*/ 	.byte	0x02, 0x03, 0x00, 0x00, 0x02, 0x06, 0x01, 0x00, 0x04, 0x0b, 0x08, 0x00, 0x01, 0x00, 0x00, 0x00
        /*0020*/ 	.byte	0x00, 0x00, 0x00, 0x00


//--------------------- .nv.info._Z9addKernelPdiiS_i --------------------------
	.section	.nv.info._Z9addKernelPdiiS_i,"",@"SHT_CUDA_INFO"
	.sectionflags	@""
	.align	4


	//----- nvinfo : EIATTR_CUDA_API_VERSION
	.align		4
        /*0000*/ 	.byte	0x04, 0x37
        /*0002*/ 	.short	(.L_7 - .L_6)
.L_6:
        /*0004*/ 	.word	0x00000082


	//----- nvinfo : EIATTR_KPARAM_INFO
	.align		4
.L_7:
        /*0008*/ 	.byte	0x04, 0x17
        /*000a*/ 	.short	(.L_9 - .L_8)
.L_8:
        /*000c*/ 	.word	0x00000000
        /*0010*/ 	.short	0x0004
        /*0012*/ 	.short	0x0018
        /*0014*/ 	.byte	0x00, 0xf0, 0x11, 0x00


	//----- nvinfo : EIATTR_KPARAM_INFO
	.align		4
.L_9:
        /*0018*/ 	.byte	0x04, 0x17
        /*001a*/ 	.short	(.L_11 - .L_10)
.L_10:
        /*001c*/ 	.word	0x00000000
        /*0020*/ 	.short	0x0003
        /*0022*/ 	.short	0x0010
        /*0024*/ 	.byte	0x00, 0xf5, 0x21, 0x00


	//----- nvinfo : EIATTR_KPARAM_INFO
	.align		4
.L_11:
        /*0028*/ 	.byte	0x04, 0x17
        /*002a*/ 	.short	(.L_13 - .L_12)
.L_12:
        /*002c*/ 	.word	0x00000000
        /*0030*/ 	.short	0x0002
        /*0032*/ 	.short	0x000c
        /*0034*/ 	.byte	0x00, 0xf0, 0x11, 0x00


	//----- nvinfo : EIATTR_KPARAM_INFO
	.align		4
.L_13:
        /*0038*/ 	.byte	0x04, 0x17
        /*003a*/ 	.short	(.L_15 - .L_14)
.L_14:
        /*003c*/ 	.word	0x00000000
        /*0040*/ 	.short	0x0001
        /*0042*/ 	.short	0x0008
        /*0044*/ 	.byte	0x00, 0xf0, 0x11, 0x00


	//----- nvinfo : EIATTR_KPARAM_INFO
	.align		4
.L_15:
        /*0048*/ 	.byte	0x04, 0x17
        /*004a*/ 	.short	(.L_17 - .L_16)
.L_16:
        /*004c*/ 	.word	0x00000000
        /*0050*/ 	.short	0x0000
        /*0052*/ 	.short	0x0000
        /*0054*/ 	.byte	0x00, 0xf5, 0x21, 0x00


	//----- nvinfo : EIATTR_SPARSE_MMA_MASK
	.align		4
.L_17:
        /*0058*/ 	.byte	0x03, 0x50
        /*005a*/ 	.short	0x0000


	//----- nvinfo : EIATTR_MAXREG_COUNT
	.align		4
        /*005c*/ 	.byte	0x03, 0x1b
        /*005e*/ 	.short	0x00ff


	//----- nvinfo : EIATTR_NUM_BARRIERS
	.align		4
        /*0060*/ 	.byte	0x02, 0x4c
        /*0062*/ 	.byte	0x01
	.zero		1


	//----- nvinfo : EIATTR_MERCURY_ISA_VERSION
	.align		4
        /*0064*/ 	.byte	0x03, 0x5f
        /*0066*/ 	.short	0x0101


	//----- nvinfo : EIATTR_VRC_CTA_INIT_COUNT
	.align		4
        /*0068*/ 	.byte	0x02, 0x4a
	.zero		1
	.zero		1


	//----- nvinfo : EIATTR_EXIT_INSTR_OFFSETS
	.align		4
        /*006c*/ 	.byte	0x04, 0x1c
        /*006e*/ 	.short	(.L_19 - .L_18)


	//   ....[0]....
.L_18:
        /*0070*/ 	.word	0x00000470


	//   ....[1]....
        /*0074*/ 	.word	0x000004b0


	//----- nvinfo : EIATTR_CRS_STACK_SIZE
	.align		4
.L_19:
        /*0078*/ 	.byte	0x04, 0x1e
        /*007a*/ 	.short	(.L_21 - .L_20)
.L_20:
        /*007c*/ 	.word	0x00000000


	//----- nvinfo : EIATTR_CBANK_PARAM_SIZE
	.align		4
.L_21:
        /*0080*/ 	.byte	0x03, 0x19
        /*0082*/ 	.short	0x001c


	//----- nvinfo : EIATTR_PARAM_CBANK
	.align		4
        /*0084*/ 	.byte	0x04, 0x0a
        /*0086*/ 	.short	(.L_23 - .L_22)
	.align		4
.L_22:
        /*0088*/ 	.word	index@(.nv.constant0._Z9addKernelPdiiS_i)
        /*008c*/ 	.short	0x0380
        /*008e*/ 	.short	0x001c


	//----- nvinfo : EIATTR_SW_WAR
	.align		4
.L_23:
        /*0090*/ 	.byte	0x04, 0x36
        /*0092*/ 	.short	(.L_25 - .L_24)
.L_24:
        /*0094*/ 	.word	0x00000008
.L_25:


//--------------------- .nv.callgraph             --------------------------
	.section	.nv.callgraph,"",@"SHT_CUDA_CALLGRAPH"
	.align	4
	.sectionentsize	8
	.align		4
        /*0000*/ 	.word	0x00000000
	.align		4
        /*0004*/ 	.word	0xffffffff
	.align		4
        /*0008*/ 	.word	0x00000000
	.align		4
        /*000c*/ 	.word	0xfffffffe
	.align		4
        /*0010*/ 	.word	0x00000000
	.align		4
        /*0014*/ 	.word	0xfffffffd
	.align		4
        /*0018*/ 	.word	0x00000000
	.align		4
        /*001c*/ 	.word	0xfffffffc


//--------------------- .text._Z9addKernelPdiiS_i --------------------------
	.section	.text._Z9addKernelPdiiS_i,"ax",@progbits
	.align	128
        .global         _Z9addKernelPdiiS_i
        .type           _Z9addKernelPdiiS_i,@function
        .size           _Z9addKernelPdiiS_i,(.L_x_4 - _Z9addKernelPdiiS_i)
        .other          _Z9addKernelPdiiS_i,@"STO_CUDA_ENTRY STV_DEFAULT"
_Z9addKernelPdiiS_i:
.text._Z9addKernelPdiiS_i:
[----:B------:R-:W-:Y:S01]  /*0000*/  LDC R1, c[0x0][0x37c] ;  /* 0x0000df00ff017b82 */ /* 0x000fe20000000800 */
[----:B------:R-:W0:Y:S07]  /*0010*/  S2R R4, SR_TID.Y ;  /* 0x0000000000047919 */ /* 0x000e2e0000002200 */
[----:B------:R-:W1:Y:S01]  /*0020*/  LDC R2, c[0x0][0x360] ;  /* 0x0000d800ff027b82 */ /* 0x000e620000000800 */
[----:B------:R-:W-:Y:S01]  /*0030*/  BSSY.RECONVERGENT B0, `(.L_x_0) ;  /* 0x0000041000007945 */ /* 0x000fe20003800200 */
[----:B------:R-:W1:Y:S06]  /*0040*/  S2R R5, SR_TID.X ;  /* 0x0000000000057919 */ /* 0x000e6c0000002100 */
[----:B------:R-:W-:Y:S08]  /*0050*/  BAR.SYNC.DEFER_BLOCKING 0x0 ;  /* 0x0000000000007b1d */ /* 0x000ff00000010000 */
[----:B------:R-:W0:Y:S08]  /*0060*/  S2UR UR5, SR_CTAID.Y ;  /* 0x00000000000579c3 */ /* 0x000e300000002600 */
[----:B------:R-:W0:Y:S08]  /*0070*/  LDC R3, c[0x0][0x364] ;  /* 0x0000d900ff037b82 */ /* 0x000e300000000800 */
[----:B------:R-:W1:Y:S08]  /*0080*/  S2UR UR4, SR_CTAID.X ;  /* 0x00000000000479c3 */ /* 0x000e700000002500 */
[----:B------:R-:W2:Y:S01]  /*0090*/  LDC R0, c[0x0][0x38c] ;  /* 0x0000e300ff007b82 */ /* 0x000ea20000000800 */
[----:B0-----:R-:W-:-:S05]  /*00a0*/  IMAD R3, R3, UR5, R4 ;  /* 0x0000000503037c24 */ /* 0x001fca000f8e0204 */
[----:B------:R-:W-:Y:S01]  /*00b0*/  ISETP.NE.AND P0, PT, R3, RZ, PT ;  /* 0x000000ff0300720c */ /* 0x000fe20003f05270 */
[----:B-1----:R-:W-:Y:S01]  /*00c0*/  IMAD R2, R2, UR4, R5 ;  /* 0x0000000402027c24 */ /* 0x002fe2000f8e0205 */
[----:B------:R-:W0:Y:S04]  /*00d0*/  LDCU.64 UR4, c[0x0][0x358] ;  /* 0x00006b00ff0477ac */ /* 0x000e280008000a00 */
[----:B------:R-:W-:Y:S01]  /*00e0*/  ISETP.LT.OR P0, PT, R2, 0x1, !P0 ;  /* 0x000000010200780c */ /* 0x000fe20004701670 */
[----:B--2---:R-:W-:Y:S02]  /*00f0*/  VIADD R5, R0, 0xffffffff ;  /* 0xffffffff00057836 */ /* 0x004fe40000000000 */
[----:B------:R-:W-:-:S03]  /*0100*/  IMAD R4, R2, R0, R3 ;  /* 0x0000000002047224 */ /* 0x000fc600078e0203 */
[----:B------:R-:W-:-:S04]  /*0110*/  ISETP.GE.OR P0, PT, R2, R5, P0 ;  /* 0x000000050200720c */ /* 0x000fc80000706670 */
[----:B------:R-:W-:-:S13]  /*0120*/  ISETP.GE.OR P0, PT, R3, R5, P0 ;  /* 0x000000050300720c */ /* 0x000fda0000706670 */
[----:B0-----:R-:W-:Y:S05]  /*0130*/  @P0 BRA `(.L_x_1) ;  /* 0x0000000000a00947 */ /* 0x001fea0003800000 */
[----:B------:R-:W0:Y:S01]  /*0140*/  LDCU.64 UR6, c[0x0][0x390] ;  /* 0x00007200ff0677ac */ /* 0x000e220008000a00 */
[--C-:B------:R-:W-:Y:S02]  /*0150*/  IMAD R6, R2, R0, R0.reuse ;  /* 0x0000000002067224 */ /* 0x100fe400078e0200 */
[----:B------:R-:W-:-:S03]  /*0160*/  IMAD.MOV R7, RZ, RZ, -R0 ;  /* 0x000000ffff077224 */ /* 0x000fc600078e0a00 */
[----:B------:R-:W-:-:S04]  /*0170*/  IADD3 R5, P0, PT, R3, R6, RZ ;  /* 0x0000000603057210 */ /* 0x000fc80007f1e0ff */
[----:B------:R-:W-:Y:S01]  /*0180*/  LEA.HI.X.SX32 R8, R6, RZ, 0x1, P0 ;  /* 0x000000ff06087211 */ /* 0x000fe200000f0eff */
[----:B------:R-:W-:Y:S01]  /*0190*/  IMAD R6, R7, 0x2, R6 ;  /* 0x0000000207067824 */ /* 0x000fe200078e0206 */
[----:B0-----:R-:W-:-:S04]  /*01a0*/  LEA R16, P0, R5, UR6, 0x3 ;  /* 0x0000000605107c11 */ /* 0x001fc8000f8018ff */
[----:B------:R-:W-:Y:S02]  /*01b0*/  LEA.HI.X R17, R5, UR7, R8, 0x3, P0 ;  /* 0x0000000705117c11 */ /* 0x000fe400080f1c08 */
[----:B------:R-:W-:Y:S01]  /*01c0*/  IADD3 R5, P0, PT, R3, R6, RZ ;  /* 0x0000000603057210 */ /* 0x000fe20007f1e0ff */
[----:B------:R-:W0:Y:S02]  /*01d0*/  LDC.64 R8, c[0x0][0x390] ;  /* 0x0000e400ff087b82 */ /* 0x000e240000000a00 */
[----:B------:R-:W2:Y:S01]  /*01e0*/  LDG.E.64 R12, desc[UR4][R16.64+0x8] ;  /* 0x00000804100c7981 */ /* 0x000ea2000c1e1b00 */
[----:B------:R-:W-:-:S03]  /*01f0*/  LEA.HI.X.SX32 R6, R6, RZ, 0x1, P0 ;  /* 0x000000ff06067211 */ /* 0x000fc600000f0eff */
[----:B------:R-:W2:Y:S01]  /*0200*/  LDG.E.64 R14, desc[UR4][R16.64+-0x8] ;  /* 0xfffff804100e7981 */ /* 0x000ea2000c1e1b00 */
[----:B------:R-:W-:-:S04]  /*0210*/  LEA R18, P0, R5, UR6, 0x3 ;  /* 0x0000000605127c11 */ /* 0x000fc8000f8018ff */
[----:B------:R-:W-:-:S05]  /*0220*/  LEA.HI.X R19, R5, UR7, R6, 0x3, P0 ;  /* 0x0000000705137c11 */ /* 0x000fca00080f1c06 */
[----:B------:R-:W3:Y:S04]  /*0230*/  LDG.E.64 R10, desc[UR4][R18.64+0x8] ;  /* 0x00000804120a7981 */ /* 0x000ee8000c1e1b00 */
[----:B------:R-:W4:Y:S01]  /*0240*/  LDG.E.64 R6, desc[UR4][R18.64+-0x8] ;  /* 0xfffff80412067981 */ /* 0x000f22000c1e1b00 */
[----:B0-----:R-:W-:-:S06]  /*0250*/  IMAD.WIDE R8, R4, 0x8, R8 ;  /* 0x0000000804087825 */ /* 0x001fcc00078e0208 */
[----:B------:R-:W5:Y:S01]  /*0260*/  LDG.E.64 R8, desc[UR4][R8.64] ;  /* 0x0000000408087981 */ /* 0x000f62000c1e1b00 */
[----:B--2---:R-:W-:-:S06]  /*0270*/  DSETP.GT.AND P0, PT, R12, R14, PT ;  /* 0x0000000e0c00722a */ /* 0x004fcc0003f04000 */
[----:B------:R-:W-:Y:S02]  /*0280*/  FSEL R20, R14, R12, P0 ;  /* 0x0000000c0e147208 */ /* 0x000fe40000000000 */
[----:B------:R-:W-:Y:S02]  /*0290*/  FSEL R21, R15, R13, P0 ;  /* 0x0000000d0f157208 */ /* 0x000fe40000000000 */
[----:B------:R-:W-:Y:S02]  /*02a0*/  FSEL R12, R12, R14, P0 ;  /* 0x0000000e0c0c7208 */ /* 0x000fe40000000000 */
[----:B------:R-:W-:Y:S02]  /*02b0*/  FSEL R13, R13, R15, P0 ;  /* 0x0000000f0d0d7208 */ /* 0x000fe40000000000 */
[----:B---3--:R-:W-:-:S06]  /*02c0*/  DSETP.GT.AND P1, PT, R20, R10, PT ;  /* 0x0000000a1400722a */ /* 0x008fcc0003f24000 */
[----:B------:R-:W-:Y:S02]  /*02d0*/  FSEL R14, R20, R10, P1 ;  /* 0x0000000a140e7208 */ /* 0x000fe40000800000 */
[----:B------:R-:W-:Y:S02]  /*02e0*/  FSEL R15, R21, R11, P1 ;  /* 0x0000000b150f7208 */ /* 0x000fe40000800000 */
[----:B------:R-:W-:Y:S02]  /*02f0*/  FSEL R10, R10, R20, P1 ;  /* 0x000000140a0a7208 */ /* 0x000fe40000800000 */
[----:B------:R-:W-:Y:S02]  /*0300*/  FSEL R11, R11, R21, P1 ;  /* 0x000000150b0b7208 */ /* 0x000fe40000800000 */
[----:B------:R-:W-:-:S04]  /*0310*/  DSETP.GT.AND P1, PT, R12, R14, PT ;  /* 0x0000000e0c00722a */ /* 0x000fc80003f24000 */
[----:B----4-:R-:W-:Y:S02]  /*0320*/  DSETP.GT.AND P0, PT, R10, R6, PT ;  /* 0x000000060a00722a */ /* 0x010fe40003f04000 */
[----:B------:R-:W-:Y:S02]  /*0330*/  FSEL R12, R14, R12, P1 ;  /* 0x0000000c0e0c7208 */ /* 0x000fe40000800000 */
[----:B------:R-:W-:Y:S02]  /*0340*/  FSEL R13, R15, R13, P1 ;  /* 0x0000000d0f0d7208 */ /* 0x000fe40000800000 */
[----:B------:R-:W-:Y:S02]  /*0350*/  FSEL R6, R10, R6, P0 ;  /* 0x000000060a067208 */ /* 0x000fe40000000000 */
[----:B------:R-:W-:-:S06]  /*0360*/  FSEL R7, R11, R7, P0 ;  /* 0x000000070b077208 */ /* 0x000fcc0000000000 */
[----:B------:R-:W-:-:S06]  /*0370*/  DSETP.GT.AND P0, PT, R12, R6, PT ;  /* 0x000000060c00722a */ /* 0x000fcc0003f04000 */
[----:B------:R-:W-:Y:S02]  /*0380*/  FSEL R6, R6, R12, P0 ;  /* 0x0000000c06067208 */ /* 0x000fe40000000000 */
[----:B------:R-:W-:-:S06]  /*0390*/  FSEL R7, R7, R13, P0 ;  /* 0x0000000d07077208 */ /* 0x000fcc0000000000 */
[----:B-----5:R-:W-:Y:S01]  /*03a0*/  DADD R8, R8, R6 ;  /* 0x0000000008087229 */ /* 0x020fe20000000006 */
[----:B------:R-:W-:Y:S10]  /*03b0*/  BRA `(.L_x_2) ;  /* 0x0000000000207947 */ /* 0x000ff40003800000 */
.L_x_1:
[C---:B------:R-:W-:Y:S02]  /*03c0*/  ISETP.NE.AND P0, PT, R3.reuse, RZ, PT ;  /* 0x000000ff0300720c */ /* 0x040fe40003f05270 */
[----:B------:R-:W-:Y:S02]  /*03d0*/  ISETP.NE.AND P1, PT, R3, R5, PT ;  /* 0x000000050300720c */ /* 0x000fe40003f25270 */
[----:B------:R-:W-:-:S04]  /*03e0*/  ISETP.NE.AND P0, PT, R2, RZ, P0 ;  /* 0x000000ff0200720c */ /* 0x000fc80000705270 */
[----:B------:R-:W-:-:S13]  /*03f0*/  ISETP.NE.AND P0, PT, R2, R5, P0 ;  /* 0x000000050200720c */ /* 0x000fda0000705270 */
[----:B------:R-:W-:Y:S05]  /*0400*/  @P0 BRA P1, `(.L_x_2) ;  /* 0x00000000000c0947 */ /* 0x000fea0000800000 */
[----:B------:R-:W0:Y:S02]  /*0410*/  LDC.64 R6, c[0x0][0x390] ;  /* 0x0000e400ff067b82 */ /* 0x000e240000000a00 */
[----:B0-----:R-:W-:-:S05]  /*0420*/  IMAD.WIDE R6, R4, 0x8, R6 ;  /* 0x0000000804067825 */ /* 0x001fca00078e0206 */
[----:B------:R0:W5:Y:S02]  /*0430*/  LDG.E.64 R8, desc[UR4][R6.64] ;  /* 0x0000000406087981 */ /* 0x000164000c1e1b00 */
.L_x_2:
[----:B------:R-:W-:Y:S05]  /*0440*/  BSYNC.RECONVERGENT B0 ;  /* 0x0000000000007941 */ /* 0x000fea0003800200 */
.L_x_0:
[----:B------:R-:W-:-:S04]  /*0450*/  VIMNMX R3, PT, PT, R2, R3, !PT ;  /* 0x0000000302037248 */ /* 0x000fc80007fe0100 */
[----:B------:R-:W-:-:S13]  /*0460*/  ISETP.GE.AND P0, PT, R3, R0, PT ;  /* 0x000000000300720c */ /* 0x000fda0003f06270 */
[----:B------:R-:W-:Y:S05]  /*0470*/  @P0 EXIT ;  /* 0x000000000000094d */ /* 0x000fea0003800000 */
[----:B------:R-:W1:Y:S02]  /*0480*/  LDC.64 R2, c[0x0][0x380] ;  /* 0x0000e000ff027b82 */ /* 0x000e640000000a00 */
[----:B-1----:R-:W-:-:S05]  /*0490*/  IMAD.WIDE R4, R4, 0x8, R2 ;  /* 0x0000000804047825 */ /* 0x002fca00078e0202 */
[----:B-----5:R-:W-:Y:S01]  /*04a0*/  STG.E.64 desc[UR4][R4.64], R8 ;  /* 0x0000000804007986 */ /* 0x020fe2000c101b04 */
[----:B------:R-:W-:Y:S05]  /*04b0*/  EXIT ;  /* 0x000000000000794d */ /* 0x000fea0003800000 */
.L_x_3:
[----:B------:R-:W-:-:S00]  /*04c0*/  BRA `(.L_x_3) ;  /* 0xfffffffc00fc7947 */ /* 0x000fc0000383ffff */
[----:B------:R-:W-:-:S00]  /*04d0*/  NOP ;  /* 0x0000000000007918 */ /* 0x000fc00000000000 */
        /* <DEDUP_REMOVED lines=10> */
.L_x_4:


//--------------------- .nv.shared.reserved.0     --------------------------
	.section	.nv.shared.reserved.0,"aw",@nobits
	.weak		__nv_reservedSMEM_offset_0_alias
	.size		__nv_reservedSMEM_offset_0_alias, 0, 64
	.other		__nv_reservedSMEM_offset_0_alias,@"STO_CUDA_RESERVED_SHARED STV_DEFAULT"
__nv_reservedSMEM_offset_0_alias:
	.zero		0
	.zero		64


//--------------------- .nv.constant0._Z9addKernelPdiiS_i --------------------------
	.section	.nv.constant0._Z9addKernelPdiiS_i,"a",@progbits
	.sectionflags	@""
	.align	4
.nv.constant0._Z9addKernelPdiiS_i:
	.zero		924


//--------------------- SYMBOLS --------------------------

	.type		.nv.reservedSmem.offset0,@object
	.size		.nv.reservedSmem.offset0,0x4
